	.headerflags	@"EF_CUDA_TEXMODE_UNIFIED EF_CUDA_64BIT_ADDRESS EF_CUDA_ACCELERATORS EF_CUDA_SM90 EF_CUDA_VIRTUAL_SM(EF_CUDA_SM90)"
	.elftype	@"ET_EXEC"


//--------------------- .nv.info                  --------------------------
	.section	.nv.info,"",@"SHT_CUDA_INFO"
	.align	4


	//----- nvinfo : EIATTR_REGCOUNT
	.align		4
        /*0000*/ 	.byte	0x04, 0x2f
        /*0002*/ 	.short	(.L_1 - .L_0)
	.align		4
.L_0:
        /*0004*/ 	.word	index@(triton_poi_fused_hardsigmoid_hardswish_mul_35)
        /*0008*/ 	.word	0x0000000c


	//----- nvinfo : EIATTR_MIN_STACK_SIZE
	.align		4
.L_1:
        /*000c*/ 	.byte	0x04, 0x12
        /*000e*/ 	.short	(.L_3 - .L_2)
	.align		4
.L_2:
        /*0010*/ 	.word	index@(triton_poi_fused_hardsigmoid_hardswish_mul_35)
        /*0014*/ 	.word	0x00000000


	//----- nvinfo : EIATTR_FRAME_SIZE
	.align		4
.L_3:
        /*0018*/ 	.byte	0x04, 0x11
        /*001a*/ 	.short	(.L_5 - .L_4)
	.align		4
.L_4:
        /*001c*/ 	.word	index@(triton_poi_fused_hardsigmoid_hardswish_mul_35)
        /*0020*/ 	.word	0x00000000


	//----- nvinfo : EIATTR_MIN_STACK_SIZE
	.align		4
.L_5:
        /*0024*/ 	.byte	0x04, 0x12
        /*0026*/ 	.short	(.L_7 - .L_6)
	.align		4
.L_6:
        /*0028*/ 	.word	index@(triton_poi_fused_hardsigmoid_hardswish_mul_35)
        /*002c*/ 	.word	0x00000000
.L_7:


//--------------------- .nv.info.triton_poi_fused_hardsigmoid_hardswish_mul_35 --------------------------
	.section	.nv.info.triton_poi_fused_hardsigmoid_hardswish_mul_35,"",@"SHT_CUDA_INFO"
	.sectionflags	@""
	.align	4


	//----- nvinfo : EIATTR_CUDA_API_VERSION
	.align		4
        /*0000*/ 	.byte	0x04, 0x37
        /*0002*/ 	.short	(.L_9 - .L_8)
.L_8:
        /*0004*/ 	.word	0x0000007c


	//----- nvinfo : EIATTR_KPARAM_INFO
	.align		4
.L_9:
        /*0008*/ 	.byte	0x04, 0x17
        /*000a*/ 	.short	(.L_11 - .L_10)
.L_10:
        /*000c*/ 	.word	0x00000000
        /*0010*/ 	.short	0x0002
        /*0012*/ 	.short	0x0010
        /*0014*/ 	.byte	0x00, 0xf0, 0x11, 0x00


	//----- nvinfo : EIATTR_KPARAM_INFO
	.align		4
.L_11:
        /*0018*/ 	.byte	0x04, 0x17
        /*001a*/ 	.short	(.L_13 - .L_12)
.L_12:
        /*001c*/ 	.word	0x00000000
        /*0020*/ 	.short	0x0001
        /*0022*/ 	.short	0x0008
        /*0024*/ 	.byte	0x00, 0xf4, 0x21, 0x00


	//----- nvinfo : EIATTR_KPARAM_INFO
	.align		4
.L_13:
        /*0028*/ 	.byte	0x04, 0x17
        /*002a*/ 	.short	(.L_15 - .L_14)
.L_14:
        /*002c*/ 	.word	0x00000000
        /*0030*/ 	.short	0x0000
        /*0032*/ 	.short	0x0000
        /*0034*/ 	.byte	0x00, 0xf4, 0x21, 0x00


	//----- nvinfo : EIATTR_SPARSE_MMA_MASK
	.align		4
.L_15:
        /*0038*/ 	.byte	0x03, 0x50
        /*003a*/ 	.short	0x0000


	//----- nvinfo : EIATTR_MAXREG_COUNT
	.align		4
        /*003c*/ 	.byte	0x03, 0x1b
        /*003e*/ 	.short	0x00ff


	//----- nvinfo : EIATTR_EXIT_INSTR_OFFSETS
	.align		4
        /*0040*/ 	.byte	0x04, 0x1c
        /*0042*/ 	.short	(.L_17 - .L_16)


	//   ....[0]....
.L_16:
        /*0044*/ 	.word	0x00000260


	//   ....[1]....
        /*0048*/ 	.word	0x00000280


	//----- nvinfo : EIATTR_REQNTID
	.align		4
.L_17:
        /*004c*/ 	.byte	0x04, 0x10
        /*004e*/ 	.short	(.L_19 - .L_18)
.L_18:
        /*0050*/ 	.word	0x00000080
        /*0054*/ 	.word	0x00000001
        /*0058*/ 	.word	0x00000001


	//----- nvinfo : EIATTR_CBANK_PARAM_SIZE
	.align		4
.L_19:
        /*005c*/ 	.byte	0x03, 0x19
        /*005e*/ 	.short	0x0014


	//----- nvinfo : EIATTR_PARAM_CBANK
	.align		4
        /*0060*/ 	.byte	0x04, 0x0a
        /*0062*/ 	.short	(.L_21 - .L_20)
	.align		4
.L_20:
        /*0064*/ 	.word	index@(.nv.constant0.triton_poi_fused_hardsigmoid_hardswish_mul_35)
        /*0068*/ 	.short	0x0210
        /*006a*/ 	.short	0x0014


	//----- nvinfo : EIATTR_SW_WAR
	.align		4
.L_21:
        /*006c*/ 	.byte	0x04, 0x36
        /*006e*/ 	.short	(.L_23 - .L_22)
.L_22:
        /*0070*/ 	.word	0x00000008
.L_23:


//--------------------- .nv.callgraph             --------------------------
	.section	.nv.callgraph,"",@"SHT_CUDA_CALLGRAPH"
	.align	4
	.sectionentsize	8
	.align		4
        /*0000*/ 	.word	0x00000000
	.align		4
        /*0004*/ 	.word	0xffffffff
	.align		4
        /*0008*/ 	.word	0x00000000
	.align		4
        /*000c*/ 	.word	0xfffffffe
	.align		4
        /*0010*/ 	.word	0x00000000
	.align		4
        /*0014*/ 	.word	0xfffffffd
	.align		4
        /*0018*/ 	.word	0x00000000
	.align		4
        /*001c*/ 	.word	0xfffffffc


//--------------------- .text.triton_poi_fused_hardsigmoid_hardswish_mul_35 --------------------------
	.section	.text.triton_poi_fused_hardsigmoid_hardswish_mul_35,"ax",@progbits
	.align	128
        .global         triton_poi_fused_hardsigmoid_hardswish_mul_35
        .type           triton_poi_fused_hardsigmoid_hardswish_mul_35,@function
        .size           triton_poi_fused_hardsigmoid_hardswish_mul_35,(.L_x_1 - triton_poi_fused_hardsigmoid_hardswish_mul_35)
        .other          triton_poi_fused_hardsigmoid_hardswish_mul_35,@"STO_CUDA_ENTRY STV_DEFAULT"
triton_poi_fused_hardsigmoid_hardswish_mul_35:
.text.triton_poi_fused_hardsigmoid_hardswish_mul_35:
[----:B------:R-:W0:Y:S02]  /*0000*/  LDC R1, c[0x0][0x28] ;  /* 0x00000a00ff017b82 */ /* 0x000e240000000800 */
[----:B------:R-:W1:Y:S01]  /*0010*/  S2R R6, SR_TID.X ;  /* 0x0000000000067919 */ /* 0x000e620000002100 */
[----:B------:R-:W2:Y:S01]  /*0020*/  LDC.64 R2, c[0x0][0x210] ;  /* 0x00008400ff027b82 */ /* 0x000ea20000000a00 */
[----:B------:R-:W-:Y:S01]  /*0030*/  IMAD.MOV.U32 R8, RZ, RZ, RZ ;  /* 0x000000ffff087224 */ /* 0x000fe200078e00ff */
[----:B------:R-:W-:Y:S01]  /*0040*/  ULDC.64 UR4, c[0x0][0x208] ;  /* 0x0000820000047ab9 */ /* 0x000fe20000000a00 */
[----:B------:R-:W3:Y:S05]  /*0050*/  S2R R7, SR_CTAID.X ;  /* 0x0000000000077919 */ /* 0x000eea0000002500 */
[----:B------:R-:W4:Y:S01]  /*0060*/  LDC.64 R4, c[0x0][0x218] ;  /* 0x00008600ff047b82 */ /* 0x000f220000000a00 */
[----:B-1----:R-:W-:-:S05]  /*0070*/  LOP3.LUT R6, R6, 0x7f, RZ, 0xc0, !PT ;  /* 0x0000007f06067812 */ /* 0x002fca00078ec0ff */
[----:B---3--:R-:W-:Y:S02]  /*0080*/  IMAD R7, R7, 0x80, R6 ;  /* 0x0000008007077824 */ /* 0x008fe400078e0206 */
[----:B------:R-:W-:Y:S02]  /*0090*/  IMAD.MOV.U32 R6, RZ, RZ, RZ ;  /* 0x000000ffff067224 */ /* 0x000fe400078e00ff */
[C---:B--2---:R-:W-:Y:S01]  /*00a0*/  IMAD.WIDE R2, R7.reuse, 0x4, R2 ;  /* 0x0000000407027825 */ /* 0x044fe200078e0202 */
[----:B------:R-:W-:-:S03]  /*00b0*/  ISETP.GE.AND P0, PT, R7, 0x1e00, PT ;  /* 0x00001e000700780c */ /* 0x000fc60003f06270 */
[----:B------:R-:W-:-:S05]  /*00c0*/  IMAD.HI R0, R7, -0x77777777, R6 ;  /* 0x8888888907007827 */ /* 0x000fca00078e0206 */
[----:B------:R-:W-:-:S04]  /*00d0*/  SHF.R.U32.HI R9, RZ, 0x1f, R0 ;  /* 0x0000001fff097819 */ /* 0x000fc80000011600 */
[CC--:B------:R-:W-:Y:S01]  /*00e0*/  LEA.HI.SX32 R6, R0.reuse, R9.reuse, 0x1a ;  /* 0x0000000900067211 */ /* 0x0c0fe200078fd2ff */
[----:B------:R-:W2:Y:S01]  /*00f0*/  @!P0 LDG.E R8, desc[UR4][R2.64] ;  /* 0x0000000402088981 */ /* 0x000ea2000c1e1900 */
[----:B------:R-:W-:-:S03]  /*0100*/  LEA.HI.SX32 R9, R0, R9, 0x16 ;  /* 0x0000000900097211 */ /* 0x000fc600078fb2ff */
[----:B------:R-:W-:-:S04]  /*0110*/  IMAD R6, R6, -0x78, R7 ;  /* 0xffffff8806067824 */ /* 0x000fc800078e0207 */
[----:B------:R-:W-:Y:S02]  /*0120*/  IMAD R9, R9, 0x78, R6 ;  /* 0x0000007809097824 */ /* 0x000fe400078e0206 */
[----:B------:R-:W-:Y:S02]  /*0130*/  IMAD.MOV.U32 R0, RZ, RZ, RZ ;  /* 0x000000ffff007224 */ /* 0x000fe400078e00ff */
[----:B----4-:R-:W-:-:S05]  /*0140*/  IMAD.WIDE R4, R9, 0x4, R4 ;  /* 0x0000000409047825 */ /* 0x010fca00078e0204 */
[----:B------:R-:W3:Y:S01]  /*0150*/  @!P0 LDG.E.EL R0, desc[UR4][R4.64] ;  /* 0x0000000404008981 */ /* 0x000ee2000c2e1900 */
[----:B--2---:R-:W-:-:S05]  /*0160*/  FADD R6, R8, 3 ;  /* 0x4040000008067421 */ /* 0x004fca0000000000 */
[----:B------:R-:W-:-:S04]  /*0170*/  FSETP.GTU.AND P1, PT, R6, RZ, PT ;  /* 0x000000ff0600720b */ /* 0x000fc80003f2c000 */
[----:B------:R-:W-:Y:S01]  /*0180*/  FSEL R7, R6, RZ, P1 ;  /* 0x000000ff06077208 */ /* 0x000fe20000800000 */
[----:B---3--:R-:W-:-:S03]  /*0190*/  FADD R0, R0, 3 ;  /* 0x4040000000007421 */ /* 0x008fc60000000000 */
[----:B------:R-:W-:Y:S02]  /*01a0*/  FSETP.GEU.AND P2, PT, R7, 6, PT ;  /* 0x40c000000700780b */ /* 0x000fe40003f4e000 */
[----:B------:R-:W-:-:S04]  /*01b0*/  FSETP.GTU.AND P1, PT, R0, RZ, PT ;  /* 0x000000ff0000720b */ /* 0x000fc80003f2c000 */
[----:B------:R-:W-:Y:S02]  /*01c0*/  FSEL R0, R0, RZ, P1 ;  /* 0x000000ff00007208 */ /* 0x000fe40000800000 */
[----:B------:R-:W-:Y:S02]  /*01d0*/  FSETP.NAN.AND P3, PT, R7, R7, PT ;  /* 0x000000070700720b */ /* 0x000fe40003f68000 */
[----:B------:R-:W-:-:S03]  /*01e0*/  FSETP.GEU.AND P1, PT, R0, 6, PT ;  /* 0x40c000000000780b */ /* 0x000fc60003f2e000 */
[----:B------:R-:W-:Y:S01]  /*01f0*/  @P2 FSEL R7, R7, 6, P3 ;  /* 0x40c0000007072808 */ /* 0x000fe20001800000 */
[C---:B------:R-:W-:Y:S01]  /*0200*/  FMUL R4, R0.reuse, 0.16666667163372039795 ;  /* 0x3e2aaaab00047820 */ /* 0x040fe20000400000 */
[----:B------:R-:W-:-:S03]  /*0210*/  FSETP.NAN.AND P2, PT, R0, R0, PT ;  /* 0x000000000000720b */ /* 0x000fc60003f48000 */
[----:B------:R-:W-:-:S04]  /*0220*/  FMUL R7, R7, R8 ;  /* 0x0000000807077220 */ /* 0x000fc80000400000 */
[----:B------:R-:W-:Y:S01]  /*0230*/  FMUL R7, R7, 0.16666667163372039795 ;  /* 0x3e2aaaab07077820 */ /* 0x000fe20000400000 */
[----:B------:R-:W-:-:S05]  /*0240*/  @P1 FSEL R4, R4, 1, P2 ;  /* 0x3f80000004041808 */ /* 0x000fca0001000000 */
[----:B------:R-:W-:Y:S01]  /*0250*/  FMUL R7, R4, R7 ;  /* 0x0000000704077220 */ /* 0x000fe20000400000 */
[----:B------:R-:W-:Y:S06]  /*0260*/  @P0 EXIT ;  /* 0x000000000000094d */ /* 0x000fec0003800000 */
[----:B------:R-:W-:Y:S01]  /*0270*/  STG.E desc[UR4][R2.64], R7 ;  /* 0x0000000702007986 */ /* 0x000fe2000c101904 */
[----:B------:R-:W-:Y:S05]  /*0280*/  EXIT ;  /* 0x000000000000794d */ /* 0x000fea0003800000 */
.L_x_0:
[----:B------:R-:W-:-:S00]  /*0290*/  BRA `(.L_x_0) ;  /* 0xfffffffc00fc7947 */ /* 0x000fc0000383ffff */
[----:B------:R-:W-:-:S00]  /*02a0*/  NOP ;  /* 0x0000000000007918 */ /* 0x000fc00000000000 */
        /* <DEDUP_REMOVED lines=13> */
.L_x_1:


//--------------------- .nv.constant0.triton_poi_fused_hardsigmoid_hardswish_mul_35 --------------------------
	.section	.nv.constant0.triton_poi_fused_hardsigmoid_hardswish_mul_35,"a",@progbits
	.sectionflags	@""
	.align	4
.nv.constant0.triton_poi_fused_hardsigmoid_hardswish_mul_35:
	.zero		548
